//
// Generated by NVIDIA NVVM Compiler
//
// Compiler Build ID: CL-36424714
// Cuda compilation tools, release 13.0, V13.0.88
// Based on NVVM 20.0.0
//

.version 9.0
.target sm_100
.address_size 64

	// .globl	_Z9threadingPKfS0_Pf

.visible .entry _Z9threadingPKfS0_Pf(
	.param .u64 .ptr .align 1 _Z9threadingPKfS0_Pf_param_0,
	.param .u64 .ptr .align 1 _Z9threadingPKfS0_Pf_param_1,
	.param .u64 .ptr .align 1 _Z9threadingPKfS0_Pf_param_2
)
{
	.reg .pred 	%p<3>;
	.reg .b32 	%r<18>;
	.reg .b32 	%f<52>;
	.reg .b64 	%rd<18>;

	ld.param.u64 	%rd7, [_Z9threadingPKfS0_Pf_param_0];
	ld.param.u64 	%rd8, [_Z9threadingPKfS0_Pf_param_1];
	ld.param.u64 	%rd9, [_Z9threadingPKfS0_Pf_param_2];
	cvta.to.global.u64 	%rd10, %rd8;
	cvta.to.global.u64 	%rd11, %rd7;
	cvta.to.global.u64 	%rd1, %rd9;
	mov.u32 	%r9, %ctaid.x;
	mov.u32 	%r10, %ntid.x;
	mov.u32 	%r11, %tid.x;
	mad.lo.s32 	%r12, %r9, %r10, %r11;
	shl.b32 	%r1, %r12, 11;
	add.s64 	%rd2, %rd11, 32;
	add.s64 	%rd3, %rd10, 65536;
	mov.b32 	%r15, 0;
$L__BB0_1:
	mul.wide.u32 	%rd12, %r15, 4;
	add.s64 	%rd17, %rd3, %rd12;
	mov.f32 	%f51, 0f00000000;
	mov.b32 	%r17, 0;
	mov.u32 	%r16, %r1;
$L__BB0_2:
	mul.wide.s32 	%rd13, %r16, 4;
	add.s64 	%rd14, %rd2, %rd13;
	ld.global.f32 	%f4, [%rd14+-32];
	ld.global.f32 	%f5, [%rd17+-65536];
	fma.rn.f32 	%f6, %f4, %f5, %f51;
	ld.global.f32 	%f7, [%rd14+-28];
	ld.global.f32 	%f8, [%rd17+-57344];
	fma.rn.f32 	%f9, %f7, %f8, %f6;
	ld.global.f32 	%f10, [%rd14+-24];
	ld.global.f32 	%f11, [%rd17+-49152];
	fma.rn.f32 	%f12, %f10, %f11, %f9;
	ld.global.f32 	%f13, [%rd14+-20];
	ld.global.f32 	%f14, [%rd17+-40960];
	fma.rn.f32 	%f15, %f13, %f14, %f12;
	ld.global.f32 	%f16, [%rd14+-16];
	ld.global.f32 	%f17, [%rd17+-32768];
	fma.rn.f32 	%f18, %f16, %f17, %f15;
	ld.global.f32 	%f19, [%rd14+-12];
	ld.global.f32 	%f20, [%rd17+-24576];
	fma.rn.f32 	%f21, %f19, %f20, %f18;
	ld.global.f32 	%f22, [%rd14+-8];
	ld.global.f32 	%f23, [%rd17+-16384];
	fma.rn.f32 	%f24, %f22, %f23, %f21;
	ld.global.f32 	%f25, [%rd14+-4];
	ld.global.f32 	%f26, [%rd17+-8192];
	fma.rn.f32 	%f27, %f25, %f26, %f24;
	ld.global.f32 	%f28, [%rd14];
	ld.global.f32 	%f29, [%rd17];
	fma.rn.f32 	%f30, %f28, %f29, %f27;
	ld.global.f32 	%f31, [%rd14+4];
	ld.global.f32 	%f32, [%rd17+8192];
	fma.rn.f32 	%f33, %f31, %f32, %f30;
	ld.global.f32 	%f34, [%rd14+8];
	ld.global.f32 	%f35, [%rd17+16384];
	fma.rn.f32 	%f36, %f34, %f35, %f33;
	ld.global.f32 	%f37, [%rd14+12];
	ld.global.f32 	%f38, [%rd17+24576];
	fma.rn.f32 	%f39, %f37, %f38, %f36;
	ld.global.f32 	%f40, [%rd14+16];
	ld.global.f32 	%f41, [%rd17+32768];
	fma.rn.f32 	%f42, %f40, %f41, %f39;
	ld.global.f32 	%f43, [%rd14+20];
	ld.global.f32 	%f44, [%rd17+40960];
	fma.rn.f32 	%f45, %f43, %f44, %f42;
	ld.global.f32 	%f46, [%rd14+24];
	ld.global.f32 	%f47, [%rd17+49152];
	fma.rn.f32 	%f48, %f46, %f47, %f45;
	ld.global.f32 	%f49, [%rd14+28];
	ld.global.f32 	%f50, [%rd17+57344];
	fma.rn.f32 	%f51, %f49, %f50, %f48;
	add.s32 	%r17, %r17, 16;
	add.s32 	%r16, %r16, 16;
	add.s64 	%rd17, %rd17, 131072;
	setp.ne.s32 	%p1, %r17, 2048;
	@%p1 bra 	$L__BB0_2;
	add.s32 	%r14, %r1, %r15;
	mul.wide.s32 	%rd15, %r14, 4;
	add.s64 	%rd16, %rd1, %rd15;
	st.global.f32 	[%rd16], %f51;
	add.s32 	%r15, %r15, 1;
	setp.ne.s32 	%p2, %r15, 2048;
	@%p2 bra 	$L__BB0_1;
	ret;

}


// ===== COMPILED SASS (sm_100) =====

	.target	sm_100

	.elftype	@"ET_EXEC"


//--------------------- .note.nv.tkinfo           --------------------------
	.section	.note.nv.tkinfo,"",@"SHT_NOTE"
	.sectionflags	@"SHF_NOTE_NV_TKINFO"
	.tkinfo
        /*0018*/ 	.word	0x00000002
        /*0030*/ 	.string	""
        /*0030*/ 	.string	"ptxas"
        /*0030*/ 	.string	"Cuda compilation tools, release 13.0, V13.0.88"
        /*0030*/ 	.string	"Build cuda_13.0.r13.0/compiler.36424714_0"
        /*0030*/ 	.string	"-arch sm_100 -m 64 "



//--------------------- .note.nv.cuinfo           --------------------------
	.section	.note.nv.cuinfo,"",@"SHT_NOTE"
	.sectionflags	@"SHF_NOTE_NV_CUINFO"
        /*0018*/ 	.short	0x0002
        /*001a*/ 	.short	0x0064
        /*001c*/ 	.short	0x0082
	.zero		2


//--------------------- .nv.info                  --------------------------
	.section	.nv.info,"",@"SHT_CUDA_INFO"
	.align	4


	//----- nvinfo : EIATTR_REGCOUNT
	.align		4
        /*0000*/ 	.byte	0x04, 0x2f
        /*0002*/ 	.short	(.L_1 - .L_0)
	.align		4
.L_0:
        /*0004*/ 	.word	index@(_Z9threadingPKfS0_Pf)
        /*0008*/ 	.word	0x0000001f


	//----- nvinfo : EIATTR_FRAME_SIZE
	.align		4
.L_1:
        /*000c*/ 	.byte	0x04, 0x11
        /*000e*/ 	.short	(.L_3 - .L_2)
	.align		4
.L_2:
        /*0010*/ 	.word	index@(_Z9threadingPKfS0_Pf)
        /*0014*/ 	.word	0x00000000


	//----- nvinfo : EIATTR_MIN_STACK_SIZE
	.align		4
.L_3:
        /*0018*/ 	.byte	0x04, 0x12
        /*001a*/ 	.short	(.L_5 - .L_4)
	.align		4
.L_4:
        /*001c*/ 	.word	index@(_Z9threadingPKfS0_Pf)
        /*0020*/ 	.word	0x00000000
.L_5:


//--------------------- .nv.compat                --------------------------
	.section	.nv.compat,"",@"SHT_CUDA_COMPAT_INFO"
	.align	4
        /*0000*/ 	.byte	0x02, 0x09, 0x00, 0x00, 0x02, 0x02, 0x01, 0x00, 0x02, 0x05, 0x05, 0x00, 0x03, 0x07, 0x01, 0x01
        /*0010*/ 	.byte	0x02, 0x03, 0x00, 0x00, 0x02, 0x06, 0x01, 0x00, 0x04, 0x0b, 0x08, 0x00, 0x09, 0x00, 0x00, 0x00
        /*0020*/ 	.byte	0x00, 0x00, 0x00, 0x00


//--------------------- .nv.info._Z9threadingPKfS0_Pf --------------------------
	.section	.nv.info._Z9threadingPKfS0_Pf,"",@"SHT_CUDA_INFO"
	.sectionflags	@""
	.align	4


	//----- nvinfo : EIATTR_CUDA_API_VERSION
	.align		4
        /*0000*/ 	.byte	0x04, 0x37
        /*0002*/ 	.short	(.L_7 - .L_6)
.L_6:
        /*0004*/ 	.word	0x00000082


	//----- nvinfo : EIATTR_KPARAM_INFO
	.align		4
.L_7:
        /*0008*/ 	.byte	0x04, 0x17
        /*000a*/ 	.short	(.L_9 - .L_8)
.L_8:
        /*000c*/ 	.word	0x00000000
        /*0010*/ 	.short	0x0002
        /*0012*/ 	.short	0x0010
        /*0014*/ 	.byte	0x00, 0xf5, 0x21, 0x00


	//----- nvinfo : EIATTR_KPARAM_INFO
	.align		4
.L_9:
        /*0018*/ 	.byte	0x04, 0x17
        /*001a*/ 	.short	(.L_11 - .L_10)
.L_10:
        /*001c*/ 	.word	0x00000000
        /*0020*/ 	.short	0x0001
        /*0022*/ 	.short	0x0008
        /*0024*/ 	.byte	0x00, 0xf5, 0x21, 0x00


	//----- nvinfo : EIATTR_KPARAM_INFO
	.align		4
.L_11:
        /*0028*/ 	.byte	0x04, 0x17
        /*002a*/ 	.short	(.L_13 - .L_12)
.L_12:
        /*002c*/ 	.word	0x00000000
        /*0030*/ 	.short	0x0000
        /*0032*/ 	.short	0x0000
        /*0034*/ 	.byte	0x00, 0xf5, 0x21, 0x00


	//----- nvinfo : EIATTR_SPARSE_MMA_MASK
	.align		4
.L_13:
        /*0038*/ 	.byte	0x03, 0x50
        /*003a*/ 	.short	0x0000


	//----- nvinfo : EIATTR_MAXREG_COUNT
	.align		4
        /*003c*/ 	.byte	0x03, 0x1b
        /*003e*/ 	.short	0x00ff


	//----- nvinfo : EIATTR_MERCURY_ISA_VERSION
	.align		4
        /*0040*/ 	.byte	0x03, 0x5f
        /*0042*/ 	.short	0x0101


	//----- nvinfo : EIATTR_VRC_CTA_INIT_COUNT
	.align		4
        /*0044*/ 	.byte	0x02, 0x4a
	.zero		1
	.zero		1


	//----- nvinfo : EIATTR_EXIT_INSTR_OFFSETS
	.align		4
        /*0048*/ 	.byte	0x04, 0x1c
        /*004a*/ 	.short	(.L_15 - .L_14)


	//   ....[0]....
.L_14:
        /*004c*/ 	.word	0x00000560


	//----- nvinfo : EIATTR_CBANK_PARAM_SIZE
	.align		4
.L_15:
        /*0050*/ 	.byte	0x03, 0x19
        /*0052*/ 	.short	0x0018


	//----- nvinfo : EIATTR_PARAM_CBANK
	.align		4
        /*0054*/ 	.byte	0x04, 0x0a
        /*0056*/ 	.short	(.L_17 - .L_16)
	.align		4
.L_16:
        /*0058*/ 	.word	index@(.nv.constant0._Z9threadingPKfS0_Pf)
        /*005c*/ 	.short	0x0380
        /*005e*/ 	.short	0x0018


	//----- nvinfo : EIATTR_SW_WAR
	.align		4
.L_17:
        /*0060*/ 	.byte	0x04, 0x36
        /*0062*/ 	.short	(.L_19 - .L_18)
.L_18:
        /*0064*/ 	.word	0x00000008
.L_19:


//--------------------- .nv.callgraph             --------------------------
	.section	.nv.callgraph,"",@"SHT_CUDA_CALLGRAPH"
	.align	4
	.sectionentsize	8
	.align		4
        /*0000*/ 	.word	0x00000000
	.align		4
        /*0004*/ 	.word	0xffffffff
	.align		4
        /*0008*/ 	.word	0x00000000
	.align		4
        /*000c*/ 	.word	0xfffffffe
	.align		4
        /*0010*/ 	.word	0x00000000
	.align		4
        /*0014*/ 	.word	0xfffffffd
	.align		4
        /*0018*/ 	.word	0x00000000
	.align		4
        /*001c*/ 	.word	0xfffffffc


//--------------------- .text._Z9threadingPKfS0_Pf --------------------------
	.section	.text._Z9threadingPKfS0_Pf,"ax",@progbits
	.align	128
        .global         _Z9threadingPKfS0_Pf
        .type           _Z9threadingPKfS0_Pf,@function
        .size           _Z9threadingPKfS0_Pf,(.L_x_3 - _Z9threadingPKfS0_Pf)
        .other          _Z9threadingPKfS0_Pf,@"STO_CUDA_ENTRY STV_DEFAULT"
_Z9threadingPKfS0_Pf:
.text._Z9threadingPKfS0_Pf:
[----:B------:R-:W-:Y:S01]  /*0000*/  LDC R1, c[0x0][0x37c] ;  /* 0x0000df00ff017b82 */ /* 0x000fe20000000800 */
[----:B------:R-:W0:Y:S07]  /*0010*/  S2R R3, SR_TID.X ;  /* 0x0000000000037919 */ /* 0x000e2e0000002100 */
[----:B------:R-:W0:Y:S01]  /*0020*/  S2UR UR10, SR_CTAID.X ;  /* 0x00000000000a79c3 */ /* 0x000e220000002500 */
[----:B------:R-:W1:Y:S01]  /*0030*/  LDCU.128 UR4, c[0x0][0x380] ;  /* 0x00007000ff0477ac */ /* 0x000e620008000c00 */
[----:B------:R-:W2:Y:S06]  /*0040*/  LDCU.64 UR12, c[0x0][0x358] ;  /* 0x00006b00ff0c77ac */ /* 0x000eac0008000a00 */
[----:B------:R-:W0:Y:S01]  /*0050*/  LDC R0, c[0x0][0x360] ;  /* 0x0000d800ff007b82 */ /* 0x000e220000000800 */
[----:B-1----:R-:W-:-:S02]  /*0060*/  UIADD3 UR8, UP0, UPT, UR4, 0x20, URZ ;  /* 0x0000002004087890 */ /* 0x002fc4000ff1e0ff */
[----:B------:R-:W-:Y:S02]  /*0070*/  UIADD3 UR6, UP1, UPT, UR6, 0x10000, URZ ;  /* 0x0001000006067890 */ /* 0x000fe4000ff3e0ff */
[----:B------:R-:W-:Y:S02]  /*0080*/  UIADD3.X UR9, UPT, UPT, URZ, UR5, URZ, UP0, !UPT ;  /* 0x00000005ff097290 */ /* 0x000fe400087fe4ff */
[----:B------:R-:W-:Y:S01]  /*0090*/  UIADD3.X UR7, UPT, UPT, URZ, UR7, URZ, UP1, !UPT ;  /* 0x00000007ff077290 */ /* 0x000fe20008ffe4ff */
[----:B------:R-:W-:Y:S01]  /*00a0*/  UMOV UR4, URZ ;  /* 0x000000ff00047c82 */ /* 0x000fe20008000000 */
[----:B0-----:R-:W-:-:S05]  /*00b0*/  IMAD R0, R0, UR10, R3 ;  /* 0x0000000a00007c24 */ /* 0x001fca000f8e0203 */
[----:B--2---:R-:W-:-:S07]  /*00c0*/  SHF.L.U32 R0, R0, 0xb, RZ ;  /* 0x0000000b00007819 */ /* 0x004fce00000006ff */
.L_x_1:
[----:B------:R-:W-:Y:S01]  /*00d0*/  UIMAD.WIDE.U32 UR10, UR4, 0x4, UR6 ;  /* 0x00000004040a78a5 */ /* 0x000fe2000f8e0006 */
[----:B0-----:R-:W-:Y:S01]  /*00e0*/  HFMA2 R15, -RZ, RZ, 0, 0 ;  /* 0x00000000ff0f7431 */ /* 0x001fe200000001ff */
[----:B------:R-:W-:Y:S01]  /*00f0*/  MOV R6, R0 ;  /* 0x0000000000067202 */ /* 0x000fe20000000f00 */
[----:B------:R-:W-:-:S03]  /*0100*/  UMOV UR5, URZ ;  /* 0x000000ff00057c82 */ /* 0x000fc60008000000 */
[----:B------:R-:W-:Y:S02]  /*0110*/  MOV R5, UR11 ;  /* 0x0000000b00057c02 */ /* 0x000fe40008000f00 */
[----:B------:R-:W-:Y:S02]  /*0120*/  MOV R3, UR11 ;  /* 0x0000000b00037c02 */ /* 0x000fe40008000f00 */
[----:B------:R-:W-:Y:S02]  /*0130*/  MOV R2, UR10 ;  /* 0x0000000a00027c02 */ /* 0x000fe40008000f00 */
[----:B------:R-:W-:Y:S02]  /*0140*/  MOV R4, UR10 ;  /* 0x0000000a00047c02 */ /* 0x000fe40008000f00 */
[----:B------:R-:W-:-:S07]  /*0150*/  MOV R3, R5 ;  /* 0x0000000500037202 */ /* 0x000fce0000000f00 */
.L_x_0:
[----:B------:R-:W-:Y:S01]  /*0160*/  MOV R4, UR8 ;  /* 0x0000000800047c02 */ /* 0x000fe20008000f00 */
[----:B------:R-:W2:Y:S01]  /*0170*/  LDG.E R17, desc[UR12][R2.64+-0x10000] ;  /* 0xff00000c02117981 */ /* 0x000ea2000c1e1900 */
[----:B------:R-:W-:-:S03]  /*0180*/  MOV R5, UR9 ;  /* 0x0000000900057c02 */ /* 0x000fc60008000f00 */
[----:B------:R-:W3:Y:S01]  /*0190*/  LDG.E R26, desc[UR12][R2.64+-0xe000] ;  /* 0xff20000c021a7981 */ /* 0x000ee2000c1e1900 */
[----:B------:R-:W-:-:S03]  /*01a0*/  IMAD.WIDE R4, R6, 0x4, R4 ;  /* 0x0000000406047825 */ /* 0x000fc600078e0204 */
[----:B------:R-:W4:Y:S04]  /*01b0*/  LDG.E R19, desc[UR12][R2.64+-0xc000] ;  /* 0xff40000c02137981 */ /* 0x000f28000c1e1900 */
[----:B------:R-:W2:Y:S04]  /*01c0*/  LDG.E R16, desc[UR12][R4.64+-0x20] ;  /* 0xffffe00c04107981 */ /* 0x000ea8000c1e1900 */
[----:B------:R-:W3:Y:S04]  /*01d0*/  LDG.E R25, desc[UR12][R4.64+-0x1c] ;  /* 0xffffe40c04197981 */ /* 0x000ee8000c1e1900 */
[----:B------:R-:W4:Y:S04]  /*01e0*/  LDG.E R20, desc[UR12][R4.64+-0x18] ;  /* 0xffffe80c04147981 */ /* 0x000f28000c1e1900 */
[----:B------:R-:W5:Y:S04]  /*01f0*/  LDG.E R22, desc[UR12][R2.64+-0xa000] ;  /* 0xff60000c02167981 */ /* 0x000f68000c1e1900 */
        /* <DEDUP_REMOVED lines=11> */
[----:B------:R-:W5:Y:S01]  /*02b0*/  LDG.E R18, desc[UR12][R2.64+0x2000] ;  /* 0x0020000c02127981 */ /* 0x000f62000c1e1900 */
[----:B--2---:R-:W-:-:S03]  /*02c0*/  FFMA R16, R16, R17, R15 ;  /* 0x0000001110107223 */ /* 0x004fc6000000000f */
[----:B------:R-:W2:Y:S01]  /*02d0*/  LDG.E R17, desc[UR12][R4.64+0x4] ;  /* 0x0000040c04117981 */ /* 0x000ea2000c1e1900 */
[----:B---3--:R-:W-:-:S03]  /*02e0*/  FFMA R25, R25, R26, R16 ;  /* 0x0000001a19197223 */ /* 0x008fc60000000010 */
[----:B------:R-:W3:Y:S04]  /*02f0*/  LDG.E R16, desc[UR12][R2.64+0x4000] ;  /* 0x0040000c02107981 */ /* 0x000ee8000c1e1900 */
[----:B------:R-:W3:Y:S01]  /*0300*/  LDG.E R15, desc[UR12][R4.64+0x8] ;  /* 0x0000080c040f7981 */ /* 0x000ee2000c1e1900 */
[----:B----4-:R-:W-:-:S03]  /*0310*/  FFMA R26, R20, R19, R25 ;  /* 0x00000013141a7223 */ /* 0x010fc60000000019 */
[----:B------:R-:W4:Y:S04]  /*0320*/  LDG.E R20, desc[UR12][R2.64+0x6000] ;  /* 0x0060000c02147981 */ /* 0x000f28000c1e1900 */
[----:B------:R-:W4:Y:S01]  /*0330*/  LDG.E R19, desc[UR12][R4.64+0xc] ;  /* 0x00000c0c04137981 */ /* 0x000f22000c1e1900 */
[----:B-----5:R-:W-:-:S03]  /*0340*/  FFMA R25, R21, R22, R26 ;  /* 0x0000001615197223 */ /* 0x020fc6000000001a */
[----:B------:R-:W5:Y:S04]  /*0350*/  LDG.E R22, desc[UR12][R2.64+0x8000] ;  /* 0x0080000c02167981 */ /* 0x000f68000c1e1900 */
[----:B------:R-:W5:Y:S01]  /*0360*/  LDG.E R21, desc[UR12][R4.64+0x10] ;  /* 0x0000100c04157981 */ /* 0x000f62000c1e1900 */
[----:B------:R-:W-:-:S03]  /*0370*/  FFMA R26, R24, R23, R25 ;  /* 0x00000017181a7223 */ /* 0x000fc60000000019 */
[----:B------:R-:W5:Y:S04]  /*0380*/  LDG.E R24, desc[UR12][R2.64+0xa000] ;  /* 0x00a0000c02187981 */ /* 0x000f68000c1e1900 */
[----:B------:R-:W5:Y:S01]  /*0390*/  LDG.E R23, desc[UR12][R4.64+0x14] ;  /* 0x0000140c04177981 */ /* 0x000f62000c1e1900 */
[----:B------:R-:W-:-:S03]  /*03a0*/  FFMA R28, R13, R14, R26 ;  /* 0x0000000e0d1c7223 */ /* 0x000fc6000000001a */
[----:B------:R-:W5:Y:S04]  /*03b0*/  LDG.E R13, desc[UR12][R2.64+0xc000] ;  /* 0x00c0000c020d7981 */ /* 0x000f68000c1e1900 */
[----:B------:R-:W5:Y:S04]  /*03c0*/  LDG.E R14, desc[UR12][R4.64+0x18] ;  /* 0x0000180c040e7981 */ /* 0x000f68000c1e1900 */
[----:B------:R-:W5:Y:S04]  /*03d0*/  LDG.E R25, desc[UR12][R4.64+0x1c] ;  /* 0x00001c0c04197981 */ /* 0x000f68000c1e1900 */
[----:B------:R0:W5:Y:S01]  /*03e0*/  LDG.E R26, desc[UR12][R2.64+0xe000] ;  /* 0x00e0000c021a7981 */ /* 0x000162000c1e1900 */
[----:B------:R-:W-:-:S04]  /*03f0*/  FFMA R7, R7, R8, R28 ;  /* 0x0000000807077223 */ /* 0x000fc8000000001c */
[----:B------:R-:W-:-:S04]  /*0400*/  FFMA R7, R12, R9, R7 ;  /* 0x000000090c077223 */ /* 0x000fc80000000007 */
[----:B------:R-:W-:Y:S01]  /*0410*/  FFMA R10, R10, R11, R7 ;  /* 0x0000000b0a0a7223 */ /* 0x000fe20000000007 */
[----:B------:R-:W-:-:S04]  /*0420*/  UIADD3 UR5, UPT, UPT, UR5, 0x10, URZ ;  /* 0x0000001005057890 */ /* 0x000fc8000fffe0ff */
[----:B------:R-:W-:Y:S01]  /*0430*/  UISETP.NE.AND UP0, UPT, UR5, 0x800, UPT ;  /* 0x000008000500788c */ /* 0x000fe2000bf05270 */
[----:B0-----:R-:W-:Y:S02]  /*0440*/  IADD3 R2, P0, PT, R2, 0x20000, RZ ;  /* 0x0002000002027810 */ /* 0x001fe40007f1e0ff */
[----:B------:R-:W-:Y:S02]  /*0450*/  IADD3 R6, PT, PT, R6, 0x10, RZ ;  /* 0x0000001006067810 */ /* 0x000fe40007ffe0ff */
[----:B------:R-:W-:Y:S01]  /*0460*/  IADD3.X R3, PT, PT, RZ, R3, RZ, P0, !PT ;  /* 0x00000003ff037210 */ /* 0x000fe200007fe4ff */
[----:B--2---:R-:W-:-:S04]  /*0470*/  FFMA R10, R17, R18, R10 ;  /* 0x00000012110a7223 */ /* 0x004fc8000000000a */
[----:B---3--:R-:W-:-:S04]  /*0480*/  FFMA R10, R15, R16, R10 ;  /* 0x000000100f0a7223 */ /* 0x008fc8000000000a */
[----:B----4-:R-:W-:-:S04]  /*0490*/  FFMA R10, R19, R20, R10 ;  /* 0x00000014130a7223 */ /* 0x010fc8000000000a */
[----:B-----5:R-:W-:-:S04]  /*04a0*/  FFMA R10, R21, R22, R10 ;  /* 0x00000016150a7223 */ /* 0x020fc8000000000a */
[----:B------:R-:W-:-:S04]  /*04b0*/  FFMA R23, R23, R24, R10 ;  /* 0x0000001817177223 */ /* 0x000fc8000000000a */
[----:B------:R-:W-:-:S04]  /*04c0*/  FFMA R14, R14, R13, R23 ;  /* 0x0000000d0e0e7223 */ /* 0x000fc80000000017 */
[----:B------:R-:W-:Y:S01]  /*04d0*/  FFMA R15, R25, R26, R14 ;  /* 0x0000001a190f7223 */ /* 0x000fe2000000000e */
[----:B------:R-:W-:Y:S06]  /*04e0*/  BRA.U UP0, `(.L_x_0) ;  /* 0xfffffffd001c7547 */ /* 0x000fec000b83ffff */
[----:B------:R-:W0:Y:S01]  /*04f0*/  LDC.64 R2, c[0x0][0x390] ;  /* 0x0000e400ff027b82 */ /* 0x000e220000000a00 */
[----:B------:R-:W-:Y:S01]  /*0500*/  IADD3 R5, PT, PT, R0, UR4, RZ ;  /* 0x0000000400057c10 */ /* 0x000fe2000fffe0ff */
[----:B------:R-:W-:-:S04]  /*0510*/  UIADD3 UR4, UPT, UPT, UR4, 0x1, URZ ;  /* 0x0000000104047890 */ /* 0x000fc8000fffe0ff */
[----:B------:R-:W-:Y:S01]  /*0520*/  UISETP.NE.AND UP0, UPT, UR4, 0x800, UPT ;  /* 0x000008000400788c */ /* 0x000fe2000bf05270 */
[----:B0-----:R-:W-:-:S05]  /*0530*/  IMAD.WIDE R2, R5, 0x4, R2 ;  /* 0x0000000405027825 */ /* 0x001fca00078e0202 */
[----:B------:R0:W-:Y:S03]  /*0540*/  STG.E desc[UR12][R2.64], R15 ;  /* 0x0000000f02007986 */ /* 0x0001e6000c10190c */
[----:B------:R-:W-:Y:S05]  /*0550*/  BRA.U UP0, `(.L_x_1) ;  /* 0xfffffff900dc7547 */ /* 0x000fea000b83ffff */
[----:B------:R-:W-:Y:S05]  /*0560*/  EXIT ;  /* 0x000000000000794d */ /* 0x000fea0003800000 */
.L_x_2:
[----:B------:R-:W-:-:S00]  /*0570*/  BRA `(.L_x_2) ;  /* 0xfffffffc00fc7947 */ /* 0x000fc0000383ffff */
[----:B------:R-:W-:-:S00]  /*0580*/  NOP ;  /* 0x0000000000007918 */ /* 0x000fc00000000000 */
[----:B------:R-:W-:-:S00]  /*0590*/  NOP ;  /* 0x0000000000007918 */ /* 0x000fc00000000000 */
[----:B------:R-:W-:-:S00]  /*05a0*/  NOP ;  /* 0x0000000000007918 */ /* 0x000fc00000000000 */
[----:B------:R-:W-:-:S00]  /*05b0*/  NOP ;  /* 0x0000000000007918 */ /* 0x000fc00000000000 */
[----:B------:R-:W-:-:S00]  /*05c0*/  NOP ;  /* 0x0000000000007918 */ /* 0x000fc00000000000 */
[----:B------:R-:W-:-:S00]  /*05d0*/  NOP ;  /* 0x0000000000007918 */ /* 0x000fc00000000000 */
[----:B------:R-:W-:-:S00]  /*05e0*/  NOP ;  /* 0x0000000000007918 */ /* 0x000fc00000000000 */
[----:B------:R-:W-:-:S00]  /*05f0*/  NOP ;  /* 0x0000000000007918 */ /* 0x000fc00000000000 */
.L_x_3:


//--------------------- .nv.shared.reserved.0     --------------------------
	.section	.nv.shared.reserved.0,"aw",@nobits
	.weak		__nv_reservedSMEM_offset_0_alias
	.size		__nv_reservedSMEM_offset_0_alias, 0, 64
	.other		__nv_reservedSMEM_offset_0_alias,@"STO_CUDA_RESERVED_SHARED STV_DEFAULT"
__nv_reservedSMEM_offset_0_alias:
	.zero		0
	.zero		64


//--------------------- .nv.constant0._Z9threadingPKfS0_Pf --------------------------
	.section	.nv.constant0._Z9threadingPKfS0_Pf,"a",@progbits
	.sectionflags	@""
	.align	4
.nv.constant0._Z9threadingPKfS0_Pf:
	.zero		920


//--------------------- SYMBOLS --------------------------

	.type		.nv.reservedSmem.offset0,@object
	.size		.nv.reservedSmem.offset0,0x4
